	.headerflags	@"EF_CUDA_TEXMODE_UNIFIED EF_CUDA_64BIT_ADDRESS EF_CUDA_ACCELERATORS EF_CUDA_SM90 EF_CUDA_VIRTUAL_SM(EF_CUDA_SM90)"
	.elftype	@"ET_EXEC"


//--------------------- .nv.info                  --------------------------
	.section	.nv.info,"",@"SHT_CUDA_INFO"
	.align	4


	//----- nvinfo : EIATTR_REGCOUNT
	.align		4
        /*0000*/ 	.byte	0x04, 0x2f
        /*0002*/ 	.short	(.L_1 - .L_0)
	.align		4
.L_0:
        /*0004*/ 	.word	index@(triton_poi_fused__to_copy_49)
        /*0008*/ 	.word	0x0000000a


	//----- nvinfo : EIATTR_MIN_STACK_SIZE
	.align		4
.L_1:
        /*000c*/ 	.byte	0x04, 0x12
        /*000e*/ 	.short	(.L_3 - .L_2)
	.align		4
.L_2:
        /*0010*/ 	.word	index@(triton_poi_fused__to_copy_49)
        /*0014*/ 	.word	0x00000000


	//----- nvinfo : EIATTR_FRAME_SIZE
	.align		4
.L_3:
        /*0018*/ 	.byte	0x04, 0x11
        /*001a*/ 	.short	(.L_5 - .L_4)
	.align		4
.L_4:
        /*001c*/ 	.word	index@(triton_poi_fused__to_copy_49)
        /*0020*/ 	.word	0x00000000


	//----- nvinfo : EIATTR_MIN_STACK_SIZE
	.align		4
.L_5:
        /*0024*/ 	.byte	0x04, 0x12
        /*0026*/ 	.short	(.L_7 - .L_6)
	.align		4
.L_6:
        /*0028*/ 	.word	index@(triton_poi_fused__to_copy_49)
        /*002c*/ 	.word	0x00000000
.L_7:


//--------------------- .nv.info.triton_poi_fused__to_copy_49 --------------------------
	.section	.nv.info.triton_poi_fused__to_copy_49,"",@"SHT_CUDA_INFO"
	.sectionflags	@""
	.align	4


	//----- nvinfo : EIATTR_CUDA_API_VERSION
	.align		4
        /*0000*/ 	.byte	0x04, 0x37
        /*0002*/ 	.short	(.L_9 - .L_8)
.L_8:
        /*0004*/ 	.word	0x0000007c


	//----- nvinfo : EIATTR_KPARAM_INFO
	.align		4
.L_9:
        /*0008*/ 	.byte	0x04, 0x17
        /*000a*/ 	.short	(.L_11 - .L_10)
.L_10:
        /*000c*/ 	.word	0x00000000
        /*0010*/ 	.short	0x0001
        /*0012*/ 	.short	0x0008
        /*0014*/ 	.byte	0x00, 0xf0, 0x11, 0x00


	//----- nvinfo : EIATTR_KPARAM_INFO
	.align		4
.L_11:
        /*0018*/ 	.byte	0x04, 0x17
        /*001a*/ 	.short	(.L_13 - .L_12)
.L_12:
        /*001c*/ 	.word	0x00000000
        /*0020*/ 	.short	0x0000
        /*0022*/ 	.short	0x0000
        /*0024*/ 	.byte	0x00, 0xf4, 0x21, 0x00


	//----- nvinfo : EIATTR_SPARSE_MMA_MASK
	.align		4
.L_13:
        /*0028*/ 	.byte	0x03, 0x50
        /*002a*/ 	.short	0x0000


	//----- nvinfo : EIATTR_MAXREG_COUNT
	.align		4
        /*002c*/ 	.byte	0x03, 0x1b
        /*002e*/ 	.short	0x00ff


	//----- nvinfo : EIATTR_EXIT_INSTR_OFFSETS
	.align		4
        /*0030*/ 	.byte	0x04, 0x1c
        /*0032*/ 	.short	(.L_15 - .L_14)


	//   ....[0]....
.L_14:
        /*0034*/ 	.word	0x00000140


	//   ....[1]....
        /*0038*/ 	.word	0x00000170


	//----- nvinfo : EIATTR_REQNTID
	.align		4
.L_15:
        /*003c*/ 	.byte	0x04, 0x10
        /*003e*/ 	.short	(.L_17 - .L_16)
.L_16:
        /*0040*/ 	.word	0x00000020
        /*0044*/ 	.word	0x00000001
        /*0048*/ 	.word	0x00000001


	//----- nvinfo : EIATTR_CBANK_PARAM_SIZE
	.align		4
.L_17:
        /*004c*/ 	.byte	0x03, 0x19
        /*004e*/ 	.short	0x000c


	//----- nvinfo : EIATTR_PARAM_CBANK
	.align		4
        /*0050*/ 	.byte	0x04, 0x0a
        /*0052*/ 	.short	(.L_19 - .L_18)
	.align		4
.L_18:
        /*0054*/ 	.word	index@(.nv.constant0.triton_poi_fused__to_copy_49)
        /*0058*/ 	.short	0x0210
        /*005a*/ 	.short	0x000c


	//----- nvinfo : EIATTR_SW_WAR
	.align		4
.L_19:
        /*005c*/ 	.byte	0x04, 0x36
        /*005e*/ 	.short	(.L_21 - .L_20)
.L_20:
        /*0060*/ 	.word	0x00000008
.L_21:


//--------------------- .nv.callgraph             --------------------------
	.section	.nv.callgraph,"",@"SHT_CUDA_CALLGRAPH"
	.align	4
	.sectionentsize	8
	.align		4
        /*0000*/ 	.word	0x00000000
	.align		4
        /*0004*/ 	.word	0xffffffff
	.align		4
        /*0008*/ 	.word	0x00000000
	.align		4
        /*000c*/ 	.word	0xfffffffe
	.align		4
        /*0010*/ 	.word	0x00000000
	.align		4
        /*0014*/ 	.word	0xfffffffd
	.align		4
        /*0018*/ 	.word	0x00000000
	.align		4
        /*001c*/ 	.word	0xfffffffc


//--------------------- .text.triton_poi_fused__to_copy_49 --------------------------
	.section	.text.triton_poi_fused__to_copy_49,"ax",@progbits
	.align	128
        .global         triton_poi_fused__to_copy_49
        .type           triton_poi_fused__to_copy_49,@function
        .size           triton_poi_fused__to_copy_49,(.L_x_1 - triton_poi_fused__to_copy_49)
        .other          triton_poi_fused__to_copy_49,@"STO_CUDA_ENTRY STV_DEFAULT"
triton_poi_fused__to_copy_49:
.text.triton_poi_fused__to_copy_49:
[----:B------:R-:W0:Y:S02]  /*0000*/  LDC R1, c[0x0][0x28] ;  /* 0x00000a00ff017b82 */ /* 0x000e240000000800 */
[----:B------:R-:W1:Y:S01]  /*0010*/  S2R R0, SR_TID.X ;  /* 0x0000000000007919 */ /* 0x000e620000002100 */
[----:B------:R-:W2:Y:S01]  /*0020*/  S2R R5, SR_CTAID.X ;  /* 0x0000000000057919 */ /* 0x000ea20000002500 */
[----:B-1----:R-:W-:-:S05]  /*0030*/  IMAD.SHL.U32 R0, R0, 0x2, RZ ;  /* 0x0000000200007824 */ /* 0x002fca00078e00ff */
[----:B------:R-:W-:-:S05]  /*0040*/  LOP3.LUT R0, R0, 0x3e, RZ, 0xc0, !PT ;  /* 0x0000003e00007812 */ /* 0x000fca00078ec0ff */
[----:B--2---:R-:W-:-:S04]  /*0050*/  IMAD R5, R5, 0x40, R0 ;  /* 0x0000004005057824 */ /* 0x004fc800078e0200 */
[C---:B------:R-:W-:Y:S01]  /*0060*/  VIADD R0, R5.reuse, 0x1 ;  /* 0x0000000105007836 */ /* 0x040fe20000000000 */
[----:B------:R-:W-:Y:S02]  /*0070*/  I2FP.F32.S32 R2, R5 ;  /* 0x0000000500027245 */ /* 0x000fe40000201400 */
[----:B------:R-:W-:Y:S02]  /*0080*/  ISETP.GE.AND P0, PT, R5, 0x40, PT ;  /* 0x000000400500780c */ /* 0x000fe40003f06270 */
[----:B------:R-:W-:Y:S01]  /*0090*/  I2FP.F32.S32 R0, R0 ;  /* 0x0000000000007245 */ /* 0x000fe20000201400 */
[----:B------:R-:W-:Y:S02]  /*00a0*/  FMUL R4, R2, 0.047619048506021499634 ;  /* 0x3d430c3102047820 */ /* 0x000fe40000400000 */
[----:B------:R-:W1:Y:S02]  /*00b0*/  LDC.64 R2, c[0x0][0x210] ;  /* 0x00008400ff027b82 */ /* 0x000e640000000a00 */
[----:B------:R-:W-:Y:S01]  /*00c0*/  FMUL R0, R0, 0.047619048506021499634 ;  /* 0x3d430c3100007820 */ /* 0x000fe20000400000 */
[----:B------:R-:W-:-:S04]  /*00d0*/  FMNMX R4, RZ, R4, !PT ;  /* 0x00000004ff047209 */ /* 0x000fc80007800000 */
[----:B------:R-:W-:Y:S02]  /*00e0*/  FMNMX R0, RZ, R0, !PT ;  /* 0x00000000ff007209 */ /* 0x000fe40007800000 */
[----:B------:R-:W2:Y:S08]  /*00f0*/  F2I.TRUNC.NTZ R4, R4 ;  /* 0x0000000400047305 */ /* 0x000eb0000020f100 */
[----:B------:R-:W3:Y:S01]  /*0100*/  F2I.TRUNC.NTZ R6, R0 ;  /* 0x0000000000067305 */ /* 0x000ee2000020f100 */
[----:B-1----:R-:W-:Y:S01]  /*0110*/  IMAD.WIDE R2, R5, 0x8, R2 ;  /* 0x0000000805027825 */ /* 0x002fe200078e0202 */
[----:B--2---:R-:W-:-:S02]  /*0120*/  SHF.R.S32.HI R5, RZ, 0x1f, R4 ;  /* 0x0000001fff057819 */ /* 0x004fc40000011404 */
[----:B---3--:R-:W-:Y:S01]  /*0130*/  SHF.R.S32.HI R7, RZ, 0x1f, R6 ;  /* 0x0000001fff077819 */ /* 0x008fe20000011406 */
[----:B------:R-:W-:Y:S06]  /*0140*/  @P0 EXIT ;  /* 0x000000000000094d */ /* 0x000fec0003800000 */
[----:B------:R-:W-:Y:S02]  /*0150*/  ULDC.64 UR4, c[0x0][0x208] ;  /* 0x0000820000047ab9 */ /* 0x000fe40000000a00 */
[----:B------:R-:W-:Y:S01]  /*0160*/  STG.E.128 desc[UR4][R2.64], R4 ;  /* 0x0000000402007986 */ /* 0x000fe2000c101d04 */
[----:B------:R-:W-:Y:S05]  /*0170*/  EXIT ;  /* 0x000000000000794d */ /* 0x000fea0003800000 */
.L_x_0:
[----:B------:R-:W-:-:S00]  /*0180*/  BRA `(.L_x_0) ;  /* 0xfffffffc00fc7947 */ /* 0x000fc0000383ffff */
[----:B------:R-:W-:-:S00]  /*0190*/  NOP ;  /* 0x0000000000007918 */ /* 0x000fc00000000000 */
        /* <DEDUP_REMOVED lines=14> */
.L_x_1:


//--------------------- .nv.constant0.triton_poi_fused__to_copy_49 --------------------------
	.section	.nv.constant0.triton_poi_fused__to_copy_49,"a",@progbits
	.sectionflags	@""
	.align	4
.nv.constant0.triton_poi_fused__to_copy_49:
	.zero		540
